//
// Generated by NVIDIA NVVM Compiler
//
// Compiler Build ID: CL-36424714
// Cuda compilation tools, release 13.0, V13.0.88
// Based on NVVM 20.0.0
//

.version 9.0
.target sm_100
.address_size 64

	// .globl	_Z12modifyMatrixPiS_ii

.visible .entry _Z12modifyMatrixPiS_ii(
	.param .u64 .ptr .align 1 _Z12modifyMatrixPiS_ii_param_0,
	.param .u64 .ptr .align 1 _Z12modifyMatrixPiS_ii_param_1,
	.param .u32 _Z12modifyMatrixPiS_ii_param_2,
	.param .u32 _Z12modifyMatrixPiS_ii_param_3
)
{
	.local .align 16 .b8 	__local_depot0[32];
	.reg .b64 	%SP;
	.reg .b64 	%SPL;
	.reg .pred 	%p<65>;
	.reg .b16 	%rs<75>;
	.reg .b32 	%r<258>;
	.reg .b64 	%rd<40>;

	mov.u64 	%SPL, __local_depot0;
	ld.param.u64 	%rd15, [_Z12modifyMatrixPiS_ii_param_0];
	ld.param.u64 	%rd16, [_Z12modifyMatrixPiS_ii_param_1];
	ld.param.u32 	%r47, [_Z12modifyMatrixPiS_ii_param_2];
	ld.param.u32 	%r49, [_Z12modifyMatrixPiS_ii_param_3];
	cvta.to.global.u64 	%rd1, %rd16;
	cvta.to.global.u64 	%rd2, %rd15;
	add.u64 	%rd3, %SPL, 0;
	mov.u32 	%r51, %ctaid.x;
	mov.u32 	%r53, %tid.x;
	mad.lo.s32 	%r1, %r49, %r51, %r53;
	setp.eq.s32 	%p1, %r51, 0;
	add.s32 	%r55, %r47, -1;
	setp.ge.s32 	%p2, %r51, %r55;
	setp.eq.s32 	%p3, %r53, 0;
	or.pred  	%p4, %p1, %p3;
	or.pred  	%p5, %p4, %p2;
	add.s32 	%r56, %r49, -1;
	setp.ge.s32 	%p6, %r53, %r56;
	or.pred  	%p7, %p5, %p6;
	@%p7 bra 	$L__BB0_34;
	mul.wide.s32 	%rd21, %r1, 4;
	add.s64 	%rd22, %rd2, %rd21;
	ld.global.u32 	%r236, [%rd22];
	setp.eq.s32 	%p8, %r236, 0;
	@%p8 bra 	$L__BB0_36;
	setp.lt.s32 	%p9, %r236, 1;
	mov.b32 	%r241, 0;
	@%p9 bra 	$L__BB0_5;
	mov.b32 	%r237, 0;
$L__BB0_4:
	cvt.u16.u32 	%rs1, %r236;
	and.b16  	%rs2, %rs1, 1;
	or.b16  	%rs3, %rs2, 48;
	add.s32 	%r241, %r237, 1;
	cvt.u64.u32 	%rd23, %r237;
	add.s64 	%rd24, %rd3, %rd23;
	st.local.u8 	[%rd24], %rs3;
	shr.u32 	%r6, %r236, 1;
	setp.gt.u32 	%p10, %r236, 1;
	mov.u32 	%r236, %r6;
	mov.u32 	%r237, %r241;
	@%p10 bra 	$L__BB0_4;
$L__BB0_5:
	cvt.u64.u32 	%rd25, %r241;
	add.s64 	%rd4, %rd3, %rd25;
	mov.b16 	%rs4, 0;
	st.local.u8 	[%rd4], %rs4;
	setp.lt.u32 	%p11, %r241, 2;
	@%p11 bra 	$L__BB0_8;
	shr.u32 	%r61, %r241, 1;
	neg.s32 	%r240, %r61;
	mov.b32 	%r239, -1;
	mov.u64 	%rd36, %rd3;
$L__BB0_7:
	cvt.s64.s32 	%rd26, %r239;
	add.s64 	%rd27, %rd4, %rd26;
	ld.local.u8 	%rs5, [%rd36];
	ld.local.u8 	%rs6, [%rd27];
	st.local.u8 	[%rd36], %rs6;
	st.local.u8 	[%rd27], %rs5;
	add.s32 	%r240, %r240, 1;
	setp.ne.s32 	%p12, %r240, 0;
	add.s32 	%r239, %r239, -1;
	add.s64 	%rd36, %rd36, 1;
	@%p12 bra 	$L__BB0_7;
$L__BB0_8:
	setp.eq.s32 	%p13, %r241, 0;
	mov.b32 	%r257, 0;
	@%p13 bra 	$L__BB0_26;
	and.b32  	%r14, %r241, 3;
	setp.lt.u32 	%p14, %r241, 4;
	mov.b32 	%r242, 0;
	@%p14 bra 	$L__BB0_11;
	and.b32  	%r15, %r241, -4;
	ld.local.u32 	%r66, [%rd3];
	bfe.u32 	%r67, %r66, 0, 8;
	cvt.u16.u32 	%rs9, %r67;
	and.b16  	%rs10, %rs9, 255;
	bfe.u32 	%r68, %r66, 8, 8;
	cvt.u16.u32 	%rs11, %r68;
	and.b16  	%rs12, %rs11, 255;
	bfe.u32 	%r69, %r66, 16, 8;
	cvt.u16.u32 	%rs13, %r69;
	and.b16  	%rs14, %rs13, 255;
	bfe.u32 	%r70, %r66, 24, 8;
	cvt.u16.u32 	%rs15, %r70;
	and.b16  	%rs16, %rs15, 255;
	setp.eq.s16 	%p15, %rs10, 48;
	setp.eq.s16 	%p16, %rs12, 48;
	setp.eq.s16 	%p17, %rs14, 48;
	setp.eq.s16 	%p18, %rs16, 48;
	selp.b32 	%r71, 49, 48, %p18;
	selp.b32 	%r72, 49, 48, %p17;
	prmt.b32 	%r73, %r72, %r71, 0x3340U;
	selp.b32 	%r74, 49, 48, %p16;
	selp.b32 	%r75, 49, 48, %p15;
	prmt.b32 	%r76, %r75, %r74, 0x3340U;
	prmt.b32 	%r77, %r76, %r73, 0x5410U;
	st.local.u32 	[%rd3], %r77;
	setp.ne.s32 	%p19, %r15, 4;
	mov.b32 	%r242, 4;
	@%p19 bra 	$L__BB0_27;
$L__BB0_11:
	setp.eq.s32 	%p54, %r14, 0;
	@%p54 bra 	$L__BB0_14;
	cvt.u64.u32 	%rd28, %r242;
	add.s64 	%rd37, %rd3, %rd28;
	neg.s32 	%r243, %r14;
$L__BB0_13:
	.pragma "nounroll";
	ld.local.u8 	%rs73, [%rd37];
	setp.eq.s16 	%p55, %rs73, 48;
	selp.b16 	%rs74, 49, 48, %p55;
	st.local.u8 	[%rd37], %rs74;
	add.s64 	%rd37, %rd37, 1;
	add.s32 	%r243, %r243, 1;
	setp.ne.s32 	%p56, %r243, 0;
	@%p56 bra 	$L__BB0_13;
$L__BB0_14:
	and.b32  	%r20, %r241, 15;
	setp.lt.u32 	%p57, %r241, 16;
	mov.b32 	%r247, 0;
	mov.u32 	%r257, %r247;
	@%p57 bra 	$L__BB0_17;
	and.b32  	%r247, %r241, -16;
	neg.s32 	%r244, %r247;
	mov.b32 	%r257, 0;
	mov.u64 	%rd38, %rd3;
$L__BB0_16:
	.pragma "nounroll";
	ld.local.v4.b32 	{%r172, %r173, %r174, %r175}, [%rd38];
	bfe.s32 	%r176, %r172, 0, 8;
	mad.lo.s32 	%r177, %r257, 10, %r176;
	bfe.s32 	%r178, %r172, 8, 8;
	mad.lo.s32 	%r179, %r177, 10, %r178;
	bfe.s32 	%r180, %r172, 16, 8;
	mad.lo.s32 	%r181, %r179, 10, %r180;
	bfe.s32 	%r182, %r172, 24, 8;
	mad.lo.s32 	%r183, %r181, 10, %r182;
	bfe.s32 	%r184, %r173, 0, 8;
	mad.lo.s32 	%r185, %r183, 10, %r184;
	bfe.s32 	%r186, %r173, 8, 8;
	mad.lo.s32 	%r187, %r185, 10, %r186;
	bfe.s32 	%r188, %r173, 16, 8;
	mad.lo.s32 	%r189, %r187, 10, %r188;
	bfe.s32 	%r190, %r173, 24, 8;
	mad.lo.s32 	%r191, %r189, 10, %r190;
	bfe.s32 	%r192, %r174, 0, 8;
	mad.lo.s32 	%r193, %r191, 10, %r192;
	bfe.s32 	%r194, %r174, 8, 8;
	mad.lo.s32 	%r195, %r193, 10, %r194;
	bfe.s32 	%r196, %r174, 16, 8;
	mad.lo.s32 	%r197, %r195, 10, %r196;
	bfe.s32 	%r198, %r174, 24, 8;
	mad.lo.s32 	%r199, %r197, 10, %r198;
	bfe.s32 	%r200, %r175, 0, 8;
	mad.lo.s32 	%r201, %r199, 10, %r200;
	bfe.s32 	%r202, %r175, 8, 8;
	mad.lo.s32 	%r203, %r201, 10, %r202;
	bfe.s32 	%r204, %r175, 16, 8;
	mad.lo.s32 	%r205, %r203, 10, %r204;
	bfe.s32 	%r206, %r175, 24, 8;
	mad.lo.s32 	%r207, %r205, 10, %r206;
	add.s32 	%r257, %r207, -1409635664;
	add.s32 	%r244, %r244, 16;
	add.s64 	%rd38, %rd38, 16;
	setp.ne.s32 	%p58, %r244, 0;
	@%p58 bra 	$L__BB0_16;
$L__BB0_17:
	setp.eq.s32 	%p59, %r20, 0;
	@%p59 bra 	$L__BB0_26;
	and.b32  	%r30, %r241, 7;
	setp.lt.u32 	%p60, %r20, 8;
	@%p60 bra 	$L__BB0_20;
	cvt.u64.u32 	%rd29, %r247;
	add.s64 	%rd30, %rd3, %rd29;
	ld.local.s8 	%r209, [%rd30];
	mad.lo.s32 	%r210, %r257, 10, %r209;
	ld.local.s8 	%r211, [%rd30+1];
	mad.lo.s32 	%r212, %r210, 10, %r211;
	ld.local.s8 	%r213, [%rd30+2];
	mad.lo.s32 	%r214, %r212, 10, %r213;
	ld.local.s8 	%r215, [%rd30+3];
	mad.lo.s32 	%r216, %r214, 10, %r215;
	ld.local.s8 	%r217, [%rd30+4];
	mad.lo.s32 	%r218, %r216, 10, %r217;
	ld.local.s8 	%r219, [%rd30+5];
	mad.lo.s32 	%r220, %r218, 10, %r219;
	ld.local.s8 	%r221, [%rd30+6];
	mad.lo.s32 	%r222, %r220, 10, %r221;
	ld.local.s8 	%r223, [%rd30+7];
	mad.lo.s32 	%r224, %r222, 10, %r223;
	add.s32 	%r257, %r224, -533333328;
	add.s32 	%r247, %r247, 8;
$L__BB0_20:
	setp.eq.s32 	%p61, %r30, 0;
	@%p61 bra 	$L__BB0_26;
	setp.lt.u32 	%p62, %r30, 4;
	@%p62 bra 	$L__BB0_23;
	cvt.u64.u32 	%rd31, %r247;
	add.s64 	%rd32, %rd3, %rd31;
	ld.local.s8 	%r226, [%rd32];
	mad.lo.s32 	%r227, %r257, 10, %r226;
	ld.local.s8 	%r228, [%rd32+1];
	mad.lo.s32 	%r229, %r227, 10, %r228;
	ld.local.s8 	%r230, [%rd32+2];
	mad.lo.s32 	%r231, %r229, 10, %r230;
	ld.local.s8 	%r232, [%rd32+3];
	mad.lo.s32 	%r233, %r231, 10, %r232;
	add.s32 	%r257, %r233, -53328;
	add.s32 	%r247, %r247, 4;
$L__BB0_23:
	setp.eq.s32 	%p63, %r14, 0;
	@%p63 bra 	$L__BB0_26;
	cvt.u64.u32 	%rd33, %r247;
	add.s64 	%rd39, %rd3, %rd33;
	neg.s32 	%r255, %r14;
$L__BB0_25:
	.pragma "nounroll";
	ld.local.s8 	%r234, [%rd39];
	mad.lo.s32 	%r235, %r257, 10, %r234;
	add.s32 	%r257, %r235, -48;
	add.s64 	%rd39, %rd39, 1;
	add.s32 	%r255, %r255, 1;
	setp.ne.s32 	%p64, %r255, 0;
	@%p64 bra 	$L__BB0_25;
$L__BB0_26:
	add.s64 	%rd35, %rd1, %rd21;
	st.global.u32 	[%rd35], %r257;
	bra.uni 	$L__BB0_35;
$L__BB0_27:
	ld.local.u32 	%r79, [%rd3+4];
	bfe.u32 	%r80, %r79, 0, 8;
	cvt.u16.u32 	%rs17, %r80;
	and.b16  	%rs18, %rs17, 255;
	bfe.u32 	%r81, %r79, 8, 8;
	cvt.u16.u32 	%rs19, %r81;
	and.b16  	%rs20, %rs19, 255;
	bfe.u32 	%r82, %r79, 16, 8;
	cvt.u16.u32 	%rs21, %r82;
	and.b16  	%rs22, %rs21, 255;
	bfe.u32 	%r83, %r79, 24, 8;
	cvt.u16.u32 	%rs23, %r83;
	and.b16  	%rs24, %rs23, 255;
	setp.eq.s16 	%p20, %rs18, 48;
	setp.eq.s16 	%p21, %rs20, 48;
	setp.eq.s16 	%p22, %rs22, 48;
	setp.eq.s16 	%p23, %rs24, 48;
	selp.b32 	%r84, 49, 48, %p23;
	selp.b32 	%r85, 49, 48, %p22;
	prmt.b32 	%r86, %r85, %r84, 0x3340U;
	selp.b32 	%r87, 49, 48, %p21;
	selp.b32 	%r88, 49, 48, %p20;
	prmt.b32 	%r89, %r88, %r87, 0x3340U;
	prmt.b32 	%r90, %r89, %r86, 0x5410U;
	st.local.u32 	[%rd3+4], %r90;
	setp.eq.s32 	%p24, %r15, 8;
	mov.b32 	%r242, 8;
	@%p24 bra 	$L__BB0_11;
	ld.local.u32 	%r92, [%rd3+8];
	bfe.u32 	%r93, %r92, 0, 8;
	cvt.u16.u32 	%rs25, %r93;
	and.b16  	%rs26, %rs25, 255;
	bfe.u32 	%r94, %r92, 8, 8;
	cvt.u16.u32 	%rs27, %r94;
	and.b16  	%rs28, %rs27, 255;
	bfe.u32 	%r95, %r92, 16, 8;
	cvt.u16.u32 	%rs29, %r95;
	and.b16  	%rs30, %rs29, 255;
	bfe.u32 	%r96, %r92, 24, 8;
	cvt.u16.u32 	%rs31, %r96;
	and.b16  	%rs32, %rs31, 255;
	setp.eq.s16 	%p25, %rs26, 48;
	setp.eq.s16 	%p26, %rs28, 48;
	setp.eq.s16 	%p27, %rs30, 48;
	setp.eq.s16 	%p28, %rs32, 48;
	selp.b32 	%r97, 49, 48, %p28;
	selp.b32 	%r98, 49, 48, %p27;
	prmt.b32 	%r99, %r98, %r97, 0x3340U;
	selp.b32 	%r100, 49, 48, %p26;
	selp.b32 	%r101, 49, 48, %p25;
	prmt.b32 	%r102, %r101, %r100, 0x3340U;
	prmt.b32 	%r103, %r102, %r99, 0x5410U;
	st.local.u32 	[%rd3+8], %r103;
	setp.eq.s32 	%p29, %r15, 12;
	mov.b32 	%r242, 12;
	@%p29 bra 	$L__BB0_11;
	ld.local.u32 	%r105, [%rd3+12];
	bfe.u32 	%r106, %r105, 0, 8;
	cvt.u16.u32 	%rs33, %r106;
	and.b16  	%rs34, %rs33, 255;
	bfe.u32 	%r107, %r105, 8, 8;
	cvt.u16.u32 	%rs35, %r107;
	and.b16  	%rs36, %rs35, 255;
	bfe.u32 	%r108, %r105, 16, 8;
	cvt.u16.u32 	%rs37, %r108;
	and.b16  	%rs38, %rs37, 255;
	bfe.u32 	%r109, %r105, 24, 8;
	cvt.u16.u32 	%rs39, %r109;
	and.b16  	%rs40, %rs39, 255;
	setp.eq.s16 	%p30, %rs34, 48;
	setp.eq.s16 	%p31, %rs36, 48;
	setp.eq.s16 	%p32, %rs38, 48;
	setp.eq.s16 	%p33, %rs40, 48;
	selp.b32 	%r110, 49, 48, %p33;
	selp.b32 	%r111, 49, 48, %p32;
	prmt.b32 	%r112, %r111, %r110, 0x3340U;
	selp.b32 	%r113, 49, 48, %p31;
	selp.b32 	%r114, 49, 48, %p30;
	prmt.b32 	%r115, %r114, %r113, 0x3340U;
	prmt.b32 	%r116, %r115, %r112, 0x5410U;
	st.local.u32 	[%rd3+12], %r116;
	setp.eq.s32 	%p34, %r15, 16;
	mov.b32 	%r242, 16;
	@%p34 bra 	$L__BB0_11;
	ld.local.u32 	%r118, [%rd3+16];
	bfe.u32 	%r119, %r118, 0, 8;
	cvt.u16.u32 	%rs41, %r119;
	and.b16  	%rs42, %rs41, 255;
	bfe.u32 	%r120, %r118, 8, 8;
	cvt.u16.u32 	%rs43, %r120;
	and.b16  	%rs44, %rs43, 255;
	bfe.u32 	%r121, %r118, 16, 8;
	cvt.u16.u32 	%rs45, %r121;
	and.b16  	%rs46, %rs45, 255;
	bfe.u32 	%r122, %r118, 24, 8;
	cvt.u16.u32 	%rs47, %r122;
	and.b16  	%rs48, %rs47, 255;
	setp.eq.s16 	%p35, %rs42, 48;
	setp.eq.s16 	%p36, %rs44, 48;
	setp.eq.s16 	%p37, %rs46, 48;
	setp.eq.s16 	%p38, %rs48, 48;
	selp.b32 	%r123, 49, 48, %p38;
	selp.b32 	%r124, 49, 48, %p37;
	prmt.b32 	%r125, %r124, %r123, 0x3340U;
	selp.b32 	%r126, 49, 48, %p36;
	selp.b32 	%r127, 49, 48, %p35;
	prmt.b32 	%r128, %r127, %r126, 0x3340U;
	prmt.b32 	%r129, %r128, %r125, 0x5410U;
	st.local.u32 	[%rd3+16], %r129;
	setp.eq.s32 	%p39, %r15, 20;
	mov.b32 	%r242, 20;
	@%p39 bra 	$L__BB0_11;
	ld.local.u32 	%r131, [%rd3+20];
	bfe.u32 	%r132, %r131, 0, 8;
	cvt.u16.u32 	%rs49, %r132;
	and.b16  	%rs50, %rs49, 255;
	bfe.u32 	%r133, %r131, 8, 8;
	cvt.u16.u32 	%rs51, %r133;
	and.b16  	%rs52, %rs51, 255;
	bfe.u32 	%r134, %r131, 16, 8;
	cvt.u16.u32 	%rs53, %r134;
	and.b16  	%rs54, %rs53, 255;
	bfe.u32 	%r135, %r131, 24, 8;
	cvt.u16.u32 	%rs55, %r135;
	and.b16  	%rs56, %rs55, 255;
	setp.eq.s16 	%p40, %rs50, 48;
	setp.eq.s16 	%p41, %rs52, 48;
	setp.eq.s16 	%p42, %rs54, 48;
	setp.eq.s16 	%p43, %rs56, 48;
	selp.b32 	%r136, 49, 48, %p43;
	selp.b32 	%r137, 49, 48, %p42;
	prmt.b32 	%r138, %r137, %r136, 0x3340U;
	selp.b32 	%r139, 49, 48, %p41;
	selp.b32 	%r140, 49, 48, %p40;
	prmt.b32 	%r141, %r140, %r139, 0x3340U;
	prmt.b32 	%r142, %r141, %r138, 0x5410U;
	st.local.u32 	[%rd3+20], %r142;
	setp.eq.s32 	%p44, %r15, 24;
	mov.b32 	%r242, 24;
	@%p44 bra 	$L__BB0_11;
	ld.local.u32 	%r144, [%rd3+24];
	bfe.u32 	%r145, %r144, 0, 8;
	cvt.u16.u32 	%rs57, %r145;
	and.b16  	%rs58, %rs57, 255;
	bfe.u32 	%r146, %r144, 8, 8;
	cvt.u16.u32 	%rs59, %r146;
	and.b16  	%rs60, %rs59, 255;
	bfe.u32 	%r147, %r144, 16, 8;
	cvt.u16.u32 	%rs61, %r147;
	and.b16  	%rs62, %rs61, 255;
	bfe.u32 	%r148, %r144, 24, 8;
	cvt.u16.u32 	%rs63, %r148;
	and.b16  	%rs64, %rs63, 255;
	setp.eq.s16 	%p45, %rs58, 48;
	setp.eq.s16 	%p46, %rs60, 48;
	setp.eq.s16 	%p47, %rs62, 48;
	setp.eq.s16 	%p48, %rs64, 48;
	selp.b32 	%r149, 49, 48, %p48;
	selp.b32 	%r150, 49, 48, %p47;
	prmt.b32 	%r151, %r150, %r149, 0x3340U;
	selp.b32 	%r152, 49, 48, %p46;
	selp.b32 	%r153, 49, 48, %p45;
	prmt.b32 	%r154, %r153, %r152, 0x3340U;
	prmt.b32 	%r155, %r154, %r151, 0x5410U;
	st.local.u32 	[%rd3+24], %r155;
	setp.eq.s32 	%p49, %r15, 28;
	mov.b32 	%r242, 28;
	@%p49 bra 	$L__BB0_11;
	ld.local.u32 	%r157, [%rd3+28];
	bfe.u32 	%r158, %r157, 0, 8;
	cvt.u16.u32 	%rs65, %r158;
	and.b16  	%rs66, %rs65, 255;
	bfe.u32 	%r159, %r157, 8, 8;
	cvt.u16.u32 	%rs67, %r159;
	and.b16  	%rs68, %rs67, 255;
	bfe.u32 	%r160, %r157, 16, 8;
	cvt.u16.u32 	%rs69, %r160;
	and.b16  	%rs70, %rs69, 255;
	bfe.u32 	%r161, %r157, 24, 8;
	cvt.u16.u32 	%rs71, %r161;
	and.b16  	%rs72, %rs71, 255;
	setp.eq.s16 	%p50, %rs66, 48;
	setp.eq.s16 	%p51, %rs68, 48;
	setp.eq.s16 	%p52, %rs70, 48;
	setp.eq.s16 	%p53, %rs72, 48;
	selp.b32 	%r162, 49, 48, %p53;
	selp.b32 	%r163, 49, 48, %p52;
	prmt.b32 	%r164, %r163, %r162, 0x3340U;
	selp.b32 	%r165, 49, 48, %p51;
	selp.b32 	%r166, 49, 48, %p50;
	prmt.b32 	%r167, %r166, %r165, 0x3340U;
	prmt.b32 	%r168, %r167, %r164, 0x5410U;
	st.local.u32 	[%rd3+28], %r168;
	mov.b32 	%r242, 32;
	bra.uni 	$L__BB0_11;
$L__BB0_34:
	mul.wide.s32 	%rd18, %r1, 4;
	add.s64 	%rd19, %rd2, %rd18;
	ld.global.u32 	%r57, [%rd19];
	add.s64 	%rd20, %rd1, %rd18;
	st.global.u32 	[%rd20], %r57;
$L__BB0_35:
	ret;
$L__BB0_36:
	mov.b16 	%rs7, 0;
	mov.b16 	%rs8, 48;
	st.local.v2.u8 	[%rd3], {%rs8, %rs7};
	mov.b32 	%r241, 1;
	bra.uni 	$L__BB0_8;

}


// ===== COMPILED SASS (sm_100) =====

	.target	sm_100

	.elftype	@"ET_EXEC"


//--------------------- .note.nv.tkinfo           --------------------------
	.section	.note.nv.tkinfo,"",@"SHT_NOTE"
	.sectionflags	@"SHF_NOTE_NV_TKINFO"
	.tkinfo
        /*0018*/ 	.word	0x00000002
        /*0030*/ 	.string	""
        /*0030*/ 	.string	"ptxas"
        /*0030*/ 	.string	"Cuda compilation tools, release 13.0, V13.0.88"
        /*0030*/ 	.string	"Build cuda_13.0.r13.0/compiler.36424714_0"
        /*0030*/ 	.string	"-arch sm_100 -m 64 "



//--------------------- .note.nv.cuinfo           --------------------------
	.section	.note.nv.cuinfo,"",@"SHT_NOTE"
	.sectionflags	@"SHF_NOTE_NV_CUINFO"
        /*0018*/ 	.short	0x0002
        /*001a*/ 	.short	0x0064
        /*001c*/ 	.short	0x0082
	.zero		2


//--------------------- .nv.info                  --------------------------
	.section	.nv.info,"",@"SHT_CUDA_INFO"
	.align	4


	//----- nvinfo : EIATTR_REGCOUNT
	.align		4
        /*0000*/ 	.byte	0x04, 0x2f
        /*0002*/ 	.short	(.L_1 - .L_0)
	.align		4
.L_0:
        /*0004*/ 	.word	index@(_Z12modifyMatrixPiS_ii)
        /*0008*/ 	.word	0x00000014


	//----- nvinfo : EIATTR_FRAME_SIZE
	.align		4
.L_1:
        /*000c*/ 	.byte	0x04, 0x11
        /*000e*/ 	.short	(.L_3 - .L_2)
	.align		4
.L_2:
        /*0010*/ 	.word	index@(_Z12modifyMatrixPiS_ii)
        /*0014*/ 	.word	0x00000020


	//----- nvinfo : EIATTR_MIN_STACK_SIZE
	.align		4
.L_3:
        /*0018*/ 	.byte	0x04, 0x12
        /*001a*/ 	.short	(.L_5 - .L_4)
	.align		4
.L_4:
        /*001c*/ 	.word	index@(_Z12modifyMatrixPiS_ii)
        /*0020*/ 	.word	0x00000020
.L_5:


//--------------------- .nv.compat                --------------------------
	.section	.nv.compat,"",@"SHT_CUDA_COMPAT_INFO"
	.align	4
        /*0000*/ 	.byte	0x02, 0x09, 0x00, 0x00, 0x02, 0x02, 0x01, 0x00, 0x02, 0x05, 0x05, 0x00, 0x03, 0x07, 0x01, 0x01
        /*0010*/ 	.byte	0x02, 0x03, 0x00, 0x00, 0x02, 0x06, 0x01, 0x00, 0x04, 0x0b, 0x08, 0x00, 0x09, 0x00, 0x00, 0x00
        /*0020*/ 	.byte	0x00, 0x00, 0x00, 0x00


//--------------------- .nv.info._Z12modifyMatrixPiS_ii --------------------------
	.section	.nv.info._Z12modifyMatrixPiS_ii,"",@"SHT_CUDA_INFO"
	.sectionflags	@""
	.align	4


	//----- nvinfo : EIATTR_CUDA_API_VERSION
	.align		4
        /*0000*/ 	.byte	0x04, 0x37
        /*0002*/ 	.short	(.L_7 - .L_6)
.L_6:
        /*0004*/ 	.word	0x00000082


	//----- nvinfo : EIATTR_KPARAM_INFO
	.align		4
.L_7:
        /*0008*/ 	.byte	0x04, 0x17
        /*000a*/ 	.short	(.L_9 - .L_8)
.L_8:
        /*000c*/ 	.word	0x00000000
        /*0010*/ 	.short	0x0003
        /*0012*/ 	.short	0x0014
        /*0014*/ 	.byte	0x00, 0xf0, 0x11, 0x00


	//----- nvinfo : EIATTR_KPARAM_INFO
	.align		4
.L_9:
        /*0018*/ 	.byte	0x04, 0x17
        /*001a*/ 	.short	(.L_11 - .L_10)
.L_10:
        /*001c*/ 	.word	0x00000000
        /*0020*/ 	.short	0x0002
        /*0022*/ 	.short	0x0010
        /*0024*/ 	.byte	0x00, 0xf0, 0x11, 0x00


	//----- nvinfo : EIATTR_KPARAM_INFO
	.align		4
.L_11:
        /*0028*/ 	.byte	0x04, 0x17
        /*002a*/ 	.short	(.L_13 - .L_12)
.L_12:
        /*002c*/ 	.word	0x00000000
        /*0030*/ 	.short	0x0001
        /*0032*/ 	.short	0x0008
        /*0034*/ 	.byte	0x00, 0xf5, 0x21, 0x00


	//----- nvinfo : EIATTR_KPARAM_INFO
	.align		4
.L_13:
        /*0038*/ 	.byte	0x04, 0x17
        /*003a*/ 	.short	(.L_15 - .L_14)
.L_14:
        /*003c*/ 	.word	0x00000000
        /*0040*/ 	.short	0x0000
        /*0042*/ 	.short	0x0000
        /*0044*/ 	.byte	0x00, 0xf5, 0x21, 0x00


	//----- nvinfo : EIATTR_SPARSE_MMA_MASK
	.align		4
.L_15:
        /*0048*/ 	.byte	0x03, 0x50
        /*004a*/ 	.short	0x0000


	//----- nvinfo : EIATTR_MAXREG_COUNT
	.align		4
        /*004c*/ 	.byte	0x03, 0x1b
        /*004e*/ 	.short	0x00ff


	//----- nvinfo : EIATTR_MERCURY_ISA_VERSION
	.align		4
        /*0050*/ 	.byte	0x03, 0x5f
        /*0052*/ 	.short	0x0101


	//----- nvinfo : EIATTR_VRC_CTA_INIT_COUNT
	.align		4
        /*0054*/ 	.byte	0x02, 0x4a
	.zero		1
	.zero		1


	//----- nvinfo : EIATTR_EXIT_INSTR_OFFSETS
	.align		4
        /*0058*/ 	.byte	0x04, 0x1c
        /*005a*/ 	.short	(.L_17 - .L_16)


	//   ....[0]....
.L_16:
        /*005c*/ 	.word	0x000016a0


	//   ....[1]....
        /*0060*/ 	.word	0x00001710


	//----- nvinfo : EIATTR_CRS_STACK_SIZE
	.align		4
.L_17:
        /*0064*/ 	.byte	0x04, 0x1e
        /*0066*/ 	.short	(.L_19 - .L_18)
.L_18:
        /*0068*/ 	.word	0x00000000


	//----- nvinfo : EIATTR_CBANK_PARAM_SIZE
	.align		4
.L_19:
        /*006c*/ 	.byte	0x03, 0x19
        /*006e*/ 	.short	0x0018


	//----- nvinfo : EIATTR_PARAM_CBANK
	.align		4
        /*0070*/ 	.byte	0x04, 0x0a
        /*0072*/ 	.short	(.L_21 - .L_20)
	.align		4
.L_20:
        /*0074*/ 	.word	index@(.nv.constant0._Z12modifyMatrixPiS_ii)
        /*0078*/ 	.short	0x0380
        /*007a*/ 	.short	0x0018


	//----- nvinfo : EIATTR_SW_WAR
	.align		4
.L_21:
        /*007c*/ 	.byte	0x04, 0x36
        /*007e*/ 	.short	(.L_23 - .L_22)
.L_22:
        /*0080*/ 	.word	0x00000008
.L_23:


//--------------------- .nv.callgraph             --------------------------
	.section	.nv.callgraph,"",@"SHT_CUDA_CALLGRAPH"
	.align	4
	.sectionentsize	8
	.align		4
        /*0000*/ 	.word	0x00000000
	.align		4
        /*0004*/ 	.word	0xffffffff
	.align		4
        /*0008*/ 	.word	0x00000000
	.align		4
        /*000c*/ 	.word	0xfffffffe
	.align		4
        /*0010*/ 	.word	0x00000000
	.align		4
        /*0014*/ 	.word	0xfffffffd
	.align		4
        /*0018*/ 	.word	0x00000000
	.align		4
        /*001c*/ 	.word	0xfffffffc


//--------------------- .text._Z12modifyMatrixPiS_ii --------------------------
	.section	.text._Z12modifyMatrixPiS_ii,"ax",@progbits
	.align	128
        .global         _Z12modifyMatrixPiS_ii
        .type           _Z12modifyMatrixPiS_ii,@function
        .size           _Z12modifyMatrixPiS_ii,(.L_x_23 - _Z12modifyMatrixPiS_ii)
        .other          _Z12modifyMatrixPiS_ii,@"STO_CUDA_ENTRY STV_DEFAULT"
_Z12modifyMatrixPiS_ii:
.text._Z12modifyMatrixPiS_ii:
[----:B------:R-:W0:Y:S01]  /*0000*/  LDC R1, c[0x0][0x37c] ;  /* 0x0000df00ff017b82 */ /* 0x000e220000000800 */
[----:B------:R-:W1:Y:S07]  /*0010*/  S2R R8, SR_TID.X ;  /* 0x0000000000087919 */ /* 0x000e6e0000002100 */
[----:B------:R-:W2:Y:S01]  /*0020*/  LDC.64 R2, c[0x0][0x390] ;  /* 0x0000e400ff027b82 */ /* 0x000ea20000000a00 */
[----:B------:R-:W3:Y:S01]  /*0030*/  LDCU.64 UR4, c[0x0][0x358] ;  /* 0x00006b00ff0477ac */ /* 0x000ee20008000a00 */
[----:B0-----:R-:W-:-:S06]  /*0040*/  VIADD R1, R1, 0xffffffe0 ;  /* 0xffffffe001017836 */ /* 0x001fcc0000000000 */
[----:B------:R-:W0:Y:S01]  /*0050*/  S2UR UR6, SR_CTAID.X ;  /* 0x00000000000679c3 */ /* 0x000e220000002500 */
[----:B--2---:R-:W-:Y:S02]  /*0060*/  VIADD R0, R2, 0xffffffff ;  /* 0xffffffff02007836 */ /* 0x004fe40000000000 */
[----:B------:R-:W-:Y:S01]  /*0070*/  VIADD R2, R3, 0xffffffff ;  /* 0xffffffff03027836 */ /* 0x000fe20000000000 */
[----:B-1----:R-:W-:-:S04]  /*0080*/  ISETP.NE.AND P0, PT, R8, RZ, PT ;  /* 0x000000ff0800720c */ /* 0x002fc80003f05270 */
[----:B0-----:R-:W-:-:S04]  /*0090*/  ISETP.EQ.OR P0, PT, RZ, UR6, !P0 ;  /* 0x00000006ff007c0c */ /* 0x001fc8000c702670 */
[----:B------:R-:W-:-:S04]  /*00a0*/  ISETP.LE.OR P0, PT, R0, UR6, P0 ;  /* 0x0000000600007c0c */ /* 0x000fc80008703670 */
[----:B------:R-:W-:Y:S01]  /*00b0*/  ISETP.GE.OR P0, PT, R8, R2, P0 ;  /* 0x000000020800720c */ /* 0x000fe20000706670 */
[----:B------:R-:W-:-:S12]  /*00c0*/  IMAD R8, R3, UR6, R8 ;  /* 0x0000000603087c24 */ /* 0x000fd8000f8e0208 */
[----:B---3--:R-:W-:Y:S05]  /*00d0*/  @P0 BRA `(.L_x_0) ;  /* 0x0000001400740947 */ /* 0x008fea0003800000 */
[----:B------:R-:W0:Y:S02]  /*00e0*/  LDC.64 R4, c[0x0][0x380] ;  /* 0x0000e000ff047b82 */ /* 0x000e240000000a00 */
[----:B0-----:R-:W-:-:S06]  /*00f0*/  IMAD.WIDE R4, R8, 0x4, R4 ;  /* 0x0000000408047825 */ /* 0x001fcc00078e0204 */
[----:B------:R-:W2:Y:S01]  /*0100*/  LDG.E R4, desc[UR4][R4.64] ;  /* 0x0000000404047981 */ /* 0x000ea2000c1e1900 */
[----:B------:R-:W-:Y:S01]  /*0110*/  IMAD.MOV.U32 R2, RZ, RZ, 0x30 ;  /* 0x00000030ff027424 */ /* 0x000fe200078e00ff */
[----:B------:R-:W-:Y:S01]  /*0120*/  BSSY.RECONVERGENT B0, `(.L_x_1) ;  /* 0x0000027000007945 */ /* 0x000fe20003800200 */
[----:B--2---:R-:W-:-:S13]  /*0130*/  ISETP.NE.AND P0, PT, R4, RZ, PT ;  /* 0x000000ff0400720c */ /* 0x004fda0003f05270 */
[----:B------:R0:W-:Y:S01]  /*0140*/  @!P0 STL.U16 [R1], R2 ;  /* 0x0000000201008387 */ /* 0x0001e20000100400 */
[----:B------:R-:W-:Y:S01]  /*0150*/  @!P0 IMAD.MOV.U32 R0, RZ, RZ, 0x1 ;  /* 0x00000001ff008424 */ /* 0x000fe200078e00ff */
[----:B------:R-:W-:Y:S06]  /*0160*/  @!P0 BRA `(.L_x_2) ;  /* 0x0000000000888947 */ /* 0x000fec0003800000 */
[----:B------:R-:W-:Y:S01]  /*0170*/  ISETP.GE.AND P0, PT, R4, 0x1, PT ;  /* 0x000000010400780c */ /* 0x000fe20003f06270 */
[----:B------:R-:W-:Y:S01]  /*0180*/  BSSY.RECONVERGENT B1, `(.L_x_3) ;  /* 0x000000e000017945 */ /* 0x000fe20003800200 */
[----:B------:R-:W-:-:S11]  /*0190*/  IMAD.MOV.U32 R0, RZ, RZ, RZ ;  /* 0x000000ffff007224 */ /* 0x000fd600078e00ff */
[----:B------:R-:W-:Y:S05]  /*01a0*/  @!P0 BRA `(.L_x_4) ;  /* 0x00000000002c8947 */ /* 0x000fea0003800000 */
[----:B------:R-:W-:Y:S01]  /*01b0*/  BSSY.RECONVERGENT B2, `(.L_x_4) ;  /* 0x000000a000027945 */ /* 0x000fe20003800200 */
[----:B------:R-:W-:-:S07]  /*01c0*/  IMAD.MOV.U32 R0, RZ, RZ, RZ ;  /* 0x000000ffff007224 */ /* 0x000fce00078e00ff */
.L_x_5:
[C---:B01----:R-:W-:Y:S01]  /*01d0*/  LOP3.LUT R2, R4.reuse, 0x1, RZ, 0xc0, !PT ;  /* 0x0000000104027812 */ /* 0x043fe200078ec0ff */
[----:B------:R-:W-:Y:S01]  /*01e0*/  IMAD.IADD R3, R1, 0x1, R0 ;  /* 0x0000000101037824 */ /* 0x000fe200078e0200 */
[----:B------:R-:W-:Y:S01]  /*01f0*/  ISETP.GT.U32.AND P0, PT, R4, 0x1, PT ;  /* 0x000000010400780c */ /* 0x000fe20003f04070 */
[----:B------:R-:W-:Y:S01]  /*0200*/  VIADD R0, R0, 0x1 ;  /* 0x0000000100007836 */ /* 0x000fe20000000000 */
[----:B------:R-:W-:Y:S02]  /*0210*/  LOP3.LUT R2, R2, 0x30, RZ, 0xfc, !PT ;  /* 0x0000003002027812 */ /* 0x000fe400078efcff */
[----:B------:R-:W-:-:S03]  /*0220*/  SHF.R.U32.HI R4, RZ, 0x1, R4 ;  /* 0x00000001ff047819 */ /* 0x000fc60000011604 */
[----:B------:R1:W-:Y:S06]  /*0230*/  STL.U8 [R3], R2 ;  /* 0x0000000203007387 */ /* 0x0003ec0000100000 */
[----:B------:R-:W-:Y:S05]  /*0240*/  @P0 BRA `(.L_x_5) ;  /* 0xfffffffc00e00947 */ /* 0x000fea000383ffff */
[----:B------:R-:W-:Y:S05]  /*0250*/  BSYNC.RECONVERGENT B2 ;  /* 0x0000000000027941 */ /* 0x000fea0003800200 */
.L_x_4:
[----:B------:R-:W-:Y:S05]  /*0260*/  BSYNC.RECONVERGENT B1 ;  /* 0x0000000000017941 */ /* 0x000fea0003800200 */
.L_x_3:
[----:B------:R-:W-:Y:S01]  /*0270*/  IMAD.IADD R9, R1, 0x1, R0 ;  /* 0x0000000101097824 */ /* 0x000fe200078e0200 */
[----:B------:R-:W-:-:S04]  /*0280*/  ISETP.GE.U32.AND P0, PT, R0, 0x2, PT ;  /* 0x000000020000780c */ /* 0x000fc80003f06070 */
[----:B------:R2:W-:Y:S09]  /*0290*/  STL.U8 [R9], RZ ;  /* 0x000000ff09007387 */ /* 0x0005f20000100000 */
[----:B--2---:R-:W-:Y:S05]  /*02a0*/  @!P0 BRA `(.L_x_2) ;  /* 0x0000000000388947 */ /* 0x004fea0003800000 */
[----:B-1----:R-:W-:Y:S01]  /*02b0*/  SHF.R.U32.HI R3, RZ, 0x1, R0 ;  /* 0x00000001ff037819 */ /* 0x002fe20000011600 */
[----:B------:R-:W-:Y:S02]  /*02c0*/  IMAD.MOV.U32 R4, RZ, RZ, -0x1 ;  /* 0xffffffffff047424 */ /* 0x000fe400078e00ff */
[----:B0-----:R-:W-:Y:S02]  /*02d0*/  IMAD.MOV.U32 R2, RZ, RZ, R1 ;  /* 0x000000ffff027224 */ /* 0x001fe400078e0001 */
[----:B------:R-:W-:-:S07]  /*02e0*/  IMAD.MOV R3, RZ, RZ, -R3 ;  /* 0x000000ffff037224 */ /* 0x000fce00078e0a03 */
.L_x_6:
[----:B--2---:R-:W-:Y:S01]  /*02f0*/  IMAD.IADD R6, R4, 0x1, R9 ;  /* 0x0000000104067824 */ /* 0x004fe200078e0209 */
[----:B------:R-:W2:Y:S04]  /*0300*/  LDL.U8 R5, [R2] ;  /* 0x0000000002057983 */ /* 0x000ea80000100000 */
[----:B------:R-:W3:Y:S01]  /*0310*/  LDL.U8 R7, [R6] ;  /* 0x0000000006077983 */ /* 0x000ee20000100000 */
[----:B------:R-:W-:-:S05]  /*0320*/  VIADD R3, R3, 0x1 ;  /* 0x0000000103037836 */ /* 0x000fca0000000000 */
[----:B------:R-:W-:Y:S01]  /*0330*/  ISETP.NE.AND P0, PT, R3, RZ, PT ;  /* 0x000000ff0300720c */ /* 0x000fe20003f05270 */
[----:B------:R-:W-:Y:S01]  /*0340*/  VIADD R4, R4, 0xffffffff ;  /* 0xffffffff04047836 */ /* 0x000fe20000000000 */
[----:B---3--:R0:W-:Y:S04]  /*0350*/  STL.U8 [R2], R7 ;  /* 0x0000000702007387 */ /* 0x0081e80000100000 */
[----:B--2---:R2:W-:Y:S01]  /*0360*/  STL.U8 [R6], R5 ;  /* 0x0000000506007387 */ /* 0x0045e20000100000 */
[----:B0-----:R-:W-:-:S06]  /*0370*/  VIADD R2, R2, 0x1 ;  /* 0x0000000102027836 */ /* 0x001fcc0000000000 */
[----:B------:R-:W-:Y:S05]  /*0380*/  @P0 BRA `(.L_x_6) ;  /* 0xfffffffc00d80947 */ /* 0x000fea000383ffff */
.L_x_2:
[----:B------:R-:W-:Y:S05]  /*0390*/  BSYNC.RECONVERGENT B0 ;  /* 0x0000000000007941 */ /* 0x000fea0003800200 */
.L_x_1:
[----:B------:R-:W-:Y:S01]  /*03a0*/  ISETP.NE.AND P0, PT, R0, RZ, PT ;  /* 0x000000ff0000720c */ /* 0x000fe20003f05270 */
[----:B------:R-:W-:Y:S01]  /*03b0*/  BSSY.RECONVERGENT B0, `(.L_x_7) ;  /* 0x000012b000007945 */ /* 0x000fe20003800200 */
[----:B------:R-:W-:-:S11]  /*03c0*/  IMAD.MOV.U32 R10, RZ, RZ, RZ ;  /* 0x000000ffff0a7224 */ /* 0x000fd600078e00ff */
[----:B------:R-:W-:Y:S05]  /*03d0*/  @!P0 BRA `(.L_x_8) ;  /* 0x0000001000a08947 */ /* 0x000fea0003800000 */
[C---:B------:R-:W-:Y:S01]  /*03e0*/  ISETP.GE.U32.AND P0, PT, R0.reuse, 0x4, PT ;  /* 0x000000040000780c */ /* 0x040fe20003f06070 */
[----:B------:R-:W-:Y:S01]  /*03f0*/  BSSY.RECONVERGENT B1, `(.L_x_9) ;  /* 0x00000a4000017945 */ /* 0x000fe20003800200 */
[----:B------:R-:W-:Y:S01]  /*0400*/  LOP3.LUT R9, R0, 0x3, RZ, 0xc0, !PT ;  /* 0x0000000300097812 */ /* 0x000fe200078ec0ff */
[----:B------:R-:W-:-:S10]  /*0410*/  IMAD.MOV.U32 R4, RZ, RZ, RZ ;  /* 0x000000ffff047224 */ /* 0x000fd400078e00ff */
[----:B------:R-:W-:Y:S05]  /*0420*/  @!P0 BRA `(.L_x_10) ;  /* 0x0000000800808947 */ /* 0x000fea0003800000 */
[----:B-1----:R-:W0:Y:S02]  /*0430*/  LDL R3, [R1] ;  /* 0x0000000001037983 */ /* 0x002e240000100800 */
[C---:B0-----:R-:W-:Y:S02]  /*0440*/  LOP3.LUT R2, R3.reuse, 0xff, RZ, 0xc0, !PT ;  /* 0x000000ff03027812 */ /* 0x041fe400078ec0ff */
[C---:B--2---:R-:W-:Y:S02]  /*0450*/  PRMT R5, R3.reuse, 0x7773, RZ ;  /* 0x0000777303057816 */ /* 0x044fe400000000ff */
[C---:B------:R-:W-:Y:S02]  /*0460*/  PRMT R4, R3.reuse, 0x7772, RZ ;  /* 0x0000777203047816 */ /* 0x040fe400000000ff */
[----:B------:R-:W-:Y:S02]  /*0470*/  PRMT R3, R3, 0x7771, RZ ;  /* 0x0000777103037816 */ /* 0x000fe400000000ff */
[----:B------:R-:W-:Y:S01]  /*0480*/  ISETP.NE.AND P0, PT, R2, 0x30, PT ;  /* 0x000000300200780c */ /* 0x000fe20003f05270 */
[----:B------:R-:W-:Y:S01]  /*0490*/  IMAD.MOV.U32 R2, RZ, RZ, 0x30 ;  /* 0x00000030ff027424 */ /* 0x000fe200078e00ff */
[----:B------:R-:W-:-:S02]  /*04a0*/  ISETP.NE.AND P3, PT, R5, 0x30, PT ;  /* 0x000000300500780c */ /* 0x000fc40003f65270 */
[----:B------:R-:W-:Y:S02]  /*04b0*/  ISETP.NE.AND P2, PT, R4, 0x30, PT ;  /* 0x000000300400780c */ /* 0x000fe40003f45270 */
[----:B------:R-:W-:Y:S02]  /*04c0*/  ISETP.NE.AND P1, PT, R3, 0x30, PT ;  /* 0x000000300300780c */ /* 0x000fe40003f25270 */
[C---:B------:R-:W-:Y:S02]  /*04d0*/  SEL R6, R2.reuse, 0x31, P0 ;  /* 0x0000003102067807 */ /* 0x040fe40000000000 */
[C---:B------:R-:W-:Y:S02]  /*04e0*/  SEL R3, R2.reuse, 0x31, P3 ;  /* 0x0000003102037807 */ /* 0x040fe40001800000 */
[C---:B------:R-:W-:Y:S02]  /*04f0*/  SEL R4, R2.reuse, 0x31, P2 ;  /* 0x0000003102047807 */ /* 0x040fe40001000000 */
[----:B------:R-:W-:-:S02]  /*0500*/  SEL R5, R2, 0x31, P1 ;  /* 0x0000003102057807 */ /* 0x000fc40000800000 */
[----:B------:R-:W-:Y:S01]  /*0510*/  PRMT R3, R4, 0x3340, R3 ;  /* 0x0000334004037816 */ /* 0x000fe20000000003 */
[----:B------:R-:W-:Y:S01]  /*0520*/  IMAD.MOV.U32 R4, RZ, RZ, 0x4 ;  /* 0x00000004ff047424 */ /* 0x000fe200078e00ff */
[----:B------:R-:W-:-:S04]  /*0530*/  PRMT R6, R6, 0x3340, R5 ;  /* 0x0000334006067816 */ /* 0x000fc80000000005 */
[----:B------:R-:W-:Y:S02]  /*0540*/  PRMT R6, R6, 0x5410, R3 ;  /* 0x0000541006067816 */ /* 0x000fe40000000003 */
[----:B------:R-:W-:-:S03]  /*0550*/  LOP3.LUT R3, R0, 0xfffffffc, RZ, 0xc0, !PT ;  /* 0xfffffffc00037812 */ /* 0x000fc600078ec0ff */
[----:B------:R3:W-:Y:S01]  /*0560*/  STL [R1], R6 ;  /* 0x0000000601007387 */ /* 0x0007e20000100800 */
[----:B------:R-:W-:-:S13]  /*0570*/  ISETP.NE.AND P0, PT, R3, 0x4, PT ;  /* 0x000000040300780c */ /* 0x000fda0003f05270 */
[----:B---3--:R-:W-:Y:S05]  /*0580*/  @!P0 BRA `(.L_x_10) ;  /* 0x0000000800288947 */ /* 0x008fea0003800000 */
[----:B------:R-:W2:Y:S02]  /*0590*/  LDL R4, [R1+0x4] ;  /* 0x0000040001047983 */ /* 0x000ea40000100800 */
[C---:B--2---:R-:W-:Y:S02]  /*05a0*/  PRMT R7, R4.reuse, 0x7773, RZ ;  /* 0x0000777304077816 */ /* 0x044fe400000000ff */
[C---:B------:R-:W-:Y:S02]  /*05b0*/  PRMT R6, R4.reuse, 0x7772, RZ ;  /* 0x0000777204067816 */ /* 0x040fe400000000ff */
[C---:B------:R-:W-:Y:S02]  /*05c0*/  PRMT R5, R4.reuse, 0x7771, RZ ;  /* 0x0000777104057816 */ /* 0x040fe400000000ff */
[----:B------:R-:W-:Y:S02]  /*05d0*/  LOP3.LUT R4, R4, 0xff, RZ, 0xc0, !PT ;  /* 0x000000ff04047812 */ /* 0x000fe400078ec0ff */
[----:B------:R-:W-:-:S02]  /*05e0*/  ISETP.NE.AND P3, PT, R7, 0x30, PT ;  /* 0x000000300700780c */ /* 0x000fc40003f65270 */
[----:B------:R-:W-:Y:S02]  /*05f0*/  ISETP.NE.AND P0, PT, R4, 0x30, PT ;  /* 0x000000300400780c */ /* 0x000fe40003f05270 */
[----:B------:R-:W-:Y:S02]  /*0600*/  ISETP.NE.AND P2, PT, R6, 0x30, PT ;  /* 0x000000300600780c */ /* 0x000fe40003f45270 */
[----:B------:R-:W-:Y:S02]  /*0610*/  ISETP.NE.AND P1, PT, R5, 0x30, PT ;  /* 0x000000300500780c */ /* 0x000fe40003f25270 */
[C---:B------:R-:W-:Y:S02]  /*0620*/  SEL R7, R2.reuse, 0x31, P0 ;  /* 0x0000003102077807 */ /* 0x040fe40000000000 */
[C---:B------:R-:W-:Y:S02]  /*0630*/  SEL R4, R2.reuse, 0x31, P3 ;  /* 0x0000003102047807 */ /* 0x040fe40001800000 */
[----:B------:R-:W-:-:S02]  /*0640*/  SEL R5, R2, 0x31, P2 ;  /* 0x0000003102057807 */ /* 0x000fc40001000000 */
[----:B------:R-:W-:Y:S02]  /*0650*/  SEL R6, R2, 0x31, P1 ;  /* 0x0000003102067807 */ /* 0x000fe40000800000 */
[----:B------:R-:W-:Y:S02]  /*0660*/  PRMT R4, R5, 0x3340, R4 ;  /* 0x0000334005047816 */ /* 0x000fe40000000004 */
[----:B------:R-:W-:Y:S02]  /*0670*/  PRMT R7, R7, 0x3340, R6 ;  /* 0x0000334007077816 */ /* 0x000fe40000000006 */
[----:B------:R-:W-:Y:S02]  /*0680*/  ISETP.NE.AND P0, PT, R3, 0x8, PT ;  /* 0x000000080300780c */ /* 0x000fe40003f05270 */
[----:B------:R-:W-:Y:S01]  /*0690*/  PRMT R6, R7, 0x5410, R4 ;  /* 0x0000541007067816 */ /* 0x000fe20000000004 */
[----:B------:R-:W-:-:S04]  /*06a0*/  IMAD.MOV.U32 R4, RZ, RZ, 0x8 ;  /* 0x00000008ff047424 */ /* 0x000fc800078e00ff */
[----:B------:R3:W-:Y:S06]  /*06b0*/  STL [R1+0x4], R6 ;  /* 0x0000040601007387 */ /* 0x0007ec0000100800 */
[----:B------:R-:W-:Y:S05]  /*06c0*/  @!P0 BRA `(.L_x_10) ;  /* 0x0000000400d88947 */ /* 0x000fea0003800000 */
[----:B------:R-:W2:Y:S02]  /*06d0*/  LDL R4, [R1+0x8] ;  /* 0x0000080001047983 */ /* 0x000ea40000100800 */
[C---:B--2---:R-:W-:Y:S02]  /*06e0*/  PRMT R7, R4.reuse, 0x7773, RZ ;  /* 0x0000777304077816 */ /* 0x044fe400000000ff */
[C---:B---3--:R-:W-:Y:S02]  /*06f0*/  PRMT R6, R4.reuse, 0x7772, RZ ;  /* 0x0000777204067816 */ /* 0x048fe400000000ff */
        /* <DEDUP_REMOVED lines=19> */
[C---:B----4-:R-:W-:Y:S02]  /*0830*/  PRMT R6, R4.reuse, 0x7772, RZ ;  /* 0x0000777204067816 */ /* 0x050fe400000000ff */
        /* <DEDUP_REMOVED lines=19> */
[C---:B0-----:R-:W-:Y:S02]  /*0970*/  PRMT R6, R4.reuse, 0x7772, RZ ;  /* 0x0000777204067816 */ /* 0x041fe400000000ff */
        /* <DEDUP_REMOVED lines=57> */
[----:B------:R-:W0:Y:S02]  /*0d10*/  LDL R3, [R1+0x1c] ;  /* 0x00001c0001037983 */ /* 0x000e240000100800 */
[C---:B0-----:R-:W-:Y:S02]  /*0d20*/  PRMT R6, R3.reuse, 0x7773, RZ ;  /* 0x0000777303067816 */ /* 0x041fe400000000ff */
        /* <DEDUP_REMOVED lines=11> */
[----:B------:R-:W-:Y:S01]  /*0de0*/  PRMT R2, R4, 0x3340, R3 ;  /* 0x0000334004027816 */ /* 0x000fe20000000003 */
[----:B------:R-:W-:Y:S01]  /*0df0*/  IMAD.MOV.U32 R4, RZ, RZ, 0x20 ;  /* 0x00000020ff047424 */ /* 0x000fe200078e00ff */
[----:B------:R-:W-:-:S04]  /*0e00*/  PRMT R5, R6, 0x3340, R5 ;  /* 0x0000334006057816 */ /* 0x000fc80000000005 */
[----:B------:R-:W-:-:S05]  /*0e10*/  PRMT R2, R5, 0x5410, R2 ;  /* 0x0000541005027816 */ /* 0x000fca0000000002 */
[----:B------:R0:W-:Y:S02]  /*0e20*/  STL [R1+0x1c], R2 ;  /* 0x00001c0201007387 */ /* 0x0001e40000100800 */
.L_x_10:
[----:B------:R-:W-:Y:S05]  /*0e30*/  BSYNC.RECONVERGENT B1 ;  /* 0x0000000000017941 */ /* 0x000fea0003800200 */
.L_x_9:
[----:B------:R-:W-:Y:S01]  /*0e40*/  ISETP.NE.AND P2, PT, R9, RZ, PT ;  /* 0x000000ff0900720c */ /* 0x000fe20003f45270 */
[----:B------:R-:W-:Y:S01]  /*0e50*/  BSSY.RECONVERGENT B1, `(.L_x_11) ;  /* 0x0000010000017945 */ /* 0x000fe20003800200 */
[C---:B------:R-:W-:Y:S02]  /*0e60*/  LOP3.LUT R14, R0.reuse, 0xf, RZ, 0xc0, !PT ;  /* 0x0000000f000e7812 */ /* 0x040fe400078ec0ff */
[----:B------:R-:W-:Y:S02]  /*0e70*/  ISETP.GE.U32.AND P0, PT, R0, 0x10, PT ;  /* 0x000000100000780c */ /* 0x000fe40003f06070 */
[----:B------:R-:W-:-:S07]  /*0e80*/  ISETP.NE.AND P1, PT, R14, RZ, PT ;  /* 0x000000ff0e00720c */ /* 0x000fce0003f25270 */
[----:B------:R-:W-:Y:S06]  /*0e90*/  @!P2 BRA `(.L_x_12) ;  /* 0x00000000002ca947 */ /* 0x000fec0003800000 */
[----:B------:R-:W-:Y:S02]  /*0ea0*/  IMAD.IADD R4, R1, 0x1, R4 ;  /* 0x0000000101047824 */ /* 0x000fe400078e0204 */
[----:B01----:R-:W-:-:S07]  /*0eb0*/  IMAD.MOV R2, RZ, RZ, -R9 ;  /* 0x000000ffff027224 */ /* 0x003fce00078e0a09 */
.L_x_13:
[----:B--2---:R-:W2:Y:S01]  /*0ec0*/  LDL.U8 R5, [R4] ;  /* 0x0000000004057983 */ /* 0x004ea20000100000 */
[----:B------:R-:W-:Y:S02]  /*0ed0*/  IMAD.MOV.U32 R3, RZ, RZ, 0x30 ;  /* 0x00000030ff037424 */ /* 0x000fe400078e00ff */
[----:B------:R-:W-:Y:S01]  /*0ee0*/  VIADD R2, R2, 0x1 ;  /* 0x0000000102027836 */ /* 0x000fe20000000000 */
[----:B--2---:R-:W-:-:S04]  /*0ef0*/  ISETP.NE.AND P2, PT, R5, 0x30, PT ;  /* 0x000000300500780c */ /* 0x004fc80003f45270 */
[----:B------:R-:W-:Y:S02]  /*0f00*/  SEL R3, R3, 0x31, P2 ;  /* 0x0000003103037807 */ /* 0x000fe40001000000 */
[----:B------:R-:W-:-:S03]  /*0f10*/  ISETP.NE.AND P2, PT, R2, RZ, PT ;  /* 0x000000ff0200720c */ /* 0x000fc60003f45270 */
[----:B------:R0:W-:Y:S02]  /*0f20*/  STL.U8 [R4], R3 ;  /* 0x0000000304007387 */ /* 0x0001e40000100000 */
[----:B0-----:R-:W-:-:S08]  /*0f30*/  VIADD R4, R4, 0x1 ;  /* 0x0000000104047836 */ /* 0x001fd00000000000 */
[----:B------:R-:W-:Y:S05]  /*0f40*/  @P2 BRA `(.L_x_13) ;  /* 0xfffffffc00dc2947 */ /* 0x000fea000383ffff */
.L_x_12:
[----:B------:R-:W-:Y:S05]  /*0f50*/  BSYNC.RECONVERGENT B1 ;  /* 0x0000000000017941 */ /* 0x000fea0003800200 */
.L_x_11:
[----:B------:R-:W-:Y:S01]  /*0f60*/  BSSY.RECONVERGENT B1, `(.L_x_14) ;  /* 0x000003a000017945 */ /* 0x000fe20003800200 */
[----:B01----:R-:W-:Y:S02]  /*0f70*/  IMAD.MOV.U32 R2, RZ, RZ, RZ ;  /* 0x000000ffff027224 */ /* 0x003fe400078e00ff */
[----:B------:R-:W-:Y:S01]  /*0f80*/  IMAD.MOV.U32 R10, RZ, RZ, RZ ;  /* 0x000000ffff0a7224 */ /* 0x000fe200078e00ff */
[----:B------:R-:W-:Y:S06]  /*0f90*/  @!P0 BRA `(.L_x_15) ;  /* 0x0000000000d88947 */ /* 0x000fec0003800000 */
[----:B------:R-:W-:Y:S01]  /*0fa0*/  LOP3.LUT R2, R0, 0xfffffff0, RZ, 0xc0, !PT ;  /* 0xfffffff000027812 */ /* 0x000fe200078ec0ff */
[----:B------:R-:W-:Y:S02]  /*0fb0*/  IMAD.MOV.U32 R10, RZ, RZ, RZ ;  /* 0x000000ffff0a7224 */ /* 0x000fe400078e00ff */
[----:B------:R-:W-:Y:S02]  /*0fc0*/  IMAD.MOV.U32 R3, RZ, RZ, R1 ;  /* 0x000000ffff037224 */ /* 0x000fe400078e0001 */
[----:B------:R-:W-:-:S07]  /*0fd0*/  IMAD.MOV R15, RZ, RZ, -R2 ;  /* 0x000000ffff0f7224 */ /* 0x000fce00078e0a02 */
.L_x_16:
[----:B--234-:R0:W2:Y:S01]  /*0fe0*/  LDL.128 R4, [R3] ;  /* 0x0000000003047983 */ /* 0x01c0a20000100c00 */
[----:B------:R-:W-:-:S05]  /*0ff0*/  VIADD R15, R15, 0x10 ;  /* 0x000000100f0f7836 */ /* 0x000fca0000000000 */
[----:B------:R-:W-:Y:S01]  /*1000*/  ISETP.NE.AND P0, PT, R15, RZ, PT ;  /* 0x000000ff0f00720c */ /* 0x000fe20003f05270 */
[----:B0-----:R-:W-:Y:S01]  /*1010*/  VIADD R3, R3, 0x10 ;  /* 0x0000001003037836 */ /* 0x001fe20000000000 */
[----:B--2---:R-:W-:Y:S02]  /*1020*/  SGXT R11, R4, 0x8 ;  /* 0x00000008040b781a */ /* 0x004fe40000000200 */
[--C-:B------:R-:W-:Y:S02]  /*1030*/  SHF.R.S32.HI R12, RZ, 0x8, R4.reuse ;  /* 0x00000008ff0c7819 */ /* 0x100fe40000011404 */
[--C-:B------:R-:W-:Y:S01]  /*1040*/  SHF.R.S32.HI R13, RZ, 0x10, R4.reuse ;  /* 0x00000010ff0d7819 */ /* 0x100fe20000011404 */
[----:B------:R-:W-:Y:S01]  /*1050*/  IMAD R11, R10, 0xa, R11 ;  /* 0x0000000a0a0b7824 */ /* 0x000fe200078e020b */
[----:B------:R-:W-:Y:S02]  /*1060*/  SGXT R12, R12, 0x8 ;  /* 0x000000080c0c781a */ /* 0x000fe40000000200 */
[----:B------:R-:W-:-:S02]  /*1070*/  SHF.R.S32.HI R10, RZ, 0x18, R4 ;  /* 0x00000018ff0a7819 */ /* 0x000fc40000011404 */
[----:B------:R-:W-:Y:S01]  /*1080*/  SGXT R4, R13, 0x8 ;  /* 0x000000080d04781a */ /* 0x000fe20000000200 */
[----:B------:R-:W-:Y:S01]  /*1090*/  IMAD R11, R11, 0xa, R12 ;  /* 0x0000000a0b0b7824 */ /* 0x000fe200078e020c */
[----:B------:R-:W-:Y:S02]  /*10a0*/  SGXT R13, R10, 0x8 ;  /* 0x000000080a0d781a */ /* 0x000fe40000000200 */
[--C-:B------:R-:W-:Y:S01]  /*10b0*/  SHF.R.S32.HI R10, RZ, 0x8, R5.reuse ;  /* 0x00000008ff0a7819 */ /* 0x100fe20000011405 */
[----:B------:R-:W-:Y:S01]  /*10c0*/  IMAD R4, R11, 0xa, R4 ;  /* 0x0000000a0b047824 */ /* 0x000fe200078e0204 */
[----:B------:R-:W-:Y:S02]  /*10d0*/  SGXT R11, R5, 0x8 ;  /* 0x00000008050b781a */ /* 0x000fe40000000200 */
[----:B------:R-:W-:Y:S01]  /*10e0*/  SHF.R.S32.HI R12, RZ, 0x10, R5 ;  /* 0x00000010ff0c7819 */ /* 0x000fe20000011405 */
[----:B------:R-:W-:Y:S01]  /*10f0*/  IMAD R4, R4, 0xa, R13 ;  /* 0x0000000a04047824 */ /* 0x000fe200078e020d */
[----:B------:R-:W-:-:S02]  /*1100*/  SGXT R13, R10, 0x8 ;  /* 0x000000080a0d781a */ /* 0x000fc40000000200 */
[--C-:B------:R-:W-:Y:S01]  /*1110*/  SHF.R.S32.HI R10, RZ, 0x8, R6.reuse ;  /* 0x00000008ff0a7819 */ /* 0x100fe20000011406 */
[----:B------:R-:W-:Y:S01]  /*1120*/  IMAD R4, R4, 0xa, R11 ;  /* 0x0000000a04047824 */ /* 0x000fe200078e020b */
[----:B------:R-:W-:Y:S02]  /*1130*/  SHF.R.S32.HI R11, RZ, 0x18, R5 ;  /* 0x00000018ff0b7819 */ /* 0x000fe40000011405 */
[----:B------:R-:W-:Y:S01]  /*1140*/  SGXT R5, R12, 0x8 ;  /* 0x000000080c05781a */ /* 0x000fe20000000200 */
[----:B------:R-:W-:Y:S01]  /*1150*/  IMAD R4, R4, 0xa, R13 ;  /* 0x0000000a04047824 */ /* 0x000fe200078e020d */
[----:B------:R-:W-:Y:S02]  /*1160*/  SGXT R11, R11, 0x8 ;  /* 0x000000080b0b781a */ /* 0x000fe40000000200 */
[----:B------:R-:W-:Y:S01]  /*1170*/  SHF.R.S32.HI R12, RZ, 0x10, R6 ;  /* 0x00000010ff0c7819 */ /* 0x000fe20000011406 */
[----:B------:R-:W-:Y:S01]  /*1180*/  IMAD R4, R4, 0xa, R5 ;  /* 0x0000000a04047824 */ /* 0x000fe200078e0205 */
[----:B------:R-:W-:-:S02]  /*1190*/  SGXT R5, R6, 0x8 ;  /* 0x000000080605781a */ /* 0x000fc40000000200 */
[----:B------:R-:W-:Y:S01]  /*11a0*/  SHF.R.S32.HI R6, RZ, 0x18, R6 ;  /* 0x00000018ff067819 */ /* 0x000fe20000011406 */
[----:B------:R-:W-:Y:S01]  /*11b0*/  IMAD R4, R4, 0xa, R11 ;  /* 0x0000000a04047824 */ /* 0x000fe200078e020b */
[----:B------:R-:W-:Y:S02]  /*11c0*/  SGXT R11, R10, 0x8 ;  /* 0x000000080a0b781a */ /* 0x000fe40000000200 */
[----:B------:R-:W-:Y:S01]  /*11d0*/  SHF.R.S32.HI R10, RZ, 0x10, R7 ;  /* 0x00000010ff0a7819 */ /* 0x000fe20000011407 */
[----:B------:R-:W-:Y:S01]  /*11e0*/  IMAD R4, R4, 0xa, R5 ;  /* 0x0000000a04047824 */ /* 0x000fe200078e0205 */
[----:B------:R-:W-:-:S03]  /*11f0*/  SGXT R5, R12, 0x8 ;  /* 0x000000080c05781a */ /* 0x000fc60000000200 */
[----:B------:R-:W-:Y:S01]  /*1200*/  IMAD R4, R4, 0xa, R11 ;  /* 0x0000000a04047824 */ /* 0x000fe200078e020b */
[----:B------:R-:W-:Y:S02]  /*1210*/  SGXT R11, R6, 0x8 ;  /* 0x00000008060b781a */ /* 0x000fe40000000200 */
[----:B------:R-:W-:Y:S01]  /*1220*/  SHF.R.S32.HI R6, RZ, 0x8, R7 ;  /* 0x00000008ff067819 */ /* 0x000fe20000011407 */
[----:B------:R-:W-:Y:S01]  /*1230*/  IMAD R4, R4, 0xa, R5 ;  /* 0x0000000a04047824 */ /* 0x000fe200078e0205 */
[----:B------:R-:W-:Y:S02]  /*1240*/  SGXT R5, R7, 0x8 ;  /* 0x000000080705781a */ /* 0x000fe40000000200 */
[----:B------:R-:W-:Y:S01]  /*1250*/  SHF.R.S32.HI R7, RZ, 0x18, R7 ;  /* 0x00000018ff077819 */ /* 0x000fe20000011407 */
[----:B------:R-:W-:Y:S01]  /*1260*/  IMAD R4, R4, 0xa, R11 ;  /* 0x0000000a04047824 */ /* 0x000fe200078e020b */
[----:B------:R-:W-:Y:S02]  /*1270*/  SGXT R11, R6, 0x8 ;  /* 0x00000008060b781a */ /* 0x000fe40000000200 */
[----:B------:R-:W-:Y:S01]  /*1280*/  SGXT R7, R7, 0x8 ;  /* 0x000000080707781a */ /* 0x000fe20000000200 */
[----:B------:R-:W-:Y:S01]  /*1290*/  IMAD R4, R4, 0xa, R5 ;  /* 0x0000000a04047824 */ /* 0x000fe200078e0205 */
[----:B------:R-:W-:-:S03]  /*12a0*/  SGXT R5, R10, 0x8 ;  /* 0x000000080a05781a */ /* 0x000fc60000000200 */
[----:B------:R-:W-:-:S04]  /*12b0*/  IMAD R4, R4, 0xa, R11 ;  /* 0x0000000a04047824 */ /* 0x000fc800078e020b */
[----:B------:R-:W-:-:S04]  /*12c0*/  IMAD R4, R4, 0xa, R5 ;  /* 0x0000000a04047824 */ /* 0x000fc800078e0205 */
[----:B------:R-:W-:-:S04]  /*12d0*/  IMAD R4, R4, 0xa, R7 ;  /* 0x0000000a04047824 */ /* 0x000fc800078e0207 */
[----:B------:R-:W-:Y:S01]  /*12e0*/  VIADD R10, R4, 0xabfaaab0 ;  /* 0xabfaaab0040a7836 */ /* 0x000fe20000000000 */
[----:B------:R-:W-:Y:S06]  /*12f0*/  @P0 BRA `(.L_x_16) ;  /* 0xfffffffc00380947 */ /* 0x000fec000383ffff */
.L_x_15:
[----:B------:R-:W-:Y:S05]  /*1300*/  BSYNC.RECONVERGENT B1 ;  /* 0x0000000000017941 */ /* 0x000fea0003800200 */
.L_x_14:
[----:B------:R-:W-:Y:S05]  /*1310*/  @!P1 BRA `(.L_x_8) ;  /* 0x0000000000d09947 */ /* 0x000fea0003800000 */
[----:B------:R-:W-:Y:S01]  /*1320*/  ISETP.GE.U32.AND P0, PT, R14, 0x8, PT ;  /* 0x000000080e00780c */ /* 0x000fe20003f06070 */
[----:B------:R-:W-:Y:S01]  /*1330*/  BSSY.RECONVERGENT B1, `(.L_x_17) ;  /* 0x0000017000017945 */ /* 0x000fe20003800200 */
[----:B--234-:R-:W-:-:S04]  /*1340*/  LOP3.LUT R6, R0, 0x7, RZ, 0xc0, !PT ;  /* 0x0000000700067812 */ /* 0x01cfc800078ec0ff */
[----:B------:R-:W-:-:S07]  /*1350*/  ISETP.NE.AND P1, PT, R6, RZ, PT ;  /* 0x000000ff0600720c */ /* 0x000fce0003f25270 */
[----:B------:R-:W-:Y:S06]  /*1360*/  @!P0 BRA `(.L_x_18) ;  /* 0x00000000004c8947 */ /* 0x000fec0003800000 */
[----:B------:R-:W-:-:S05]  /*1370*/  IMAD.IADD R4, R1, 0x1, R2 ;  /* 0x0000000101047824 */ /* 0x000fca00078e0202 */
[----:B------:R-:W2:Y:S04]  /*1380*/  LDL.S8 R3, [R4] ;  /* 0x0000000004037983 */ /* 0x000ea80000100200 */
[----:B------:R-:W3:Y:S04]  /*1390*/  LDL.S8 R0, [R4+0x1] ;  /* 0x0000010004007983 */ /* 0x000ee80000100200 */
[----:B------:R-:W4:Y:S04]  /*13a0*/  LDL.S8 R5, [R4+0x2] ;  /* 0x0000020004057983 */ /* 0x000f280000100200 */
[----:B------:R-:W5:Y:S04]  /*13b0*/  LDL.S8 R7, [R4+0x3] ;  /* 0x0000030004077983 */ /* 0x000f680000100200 */
[----:B------:R-:W5:Y:S04]  /*13c0*/  LDL.S8 R11, [R4+0x4] ;  /* 0x00000400040b7983 */ /* 0x000f680000100200 */
[----:B------:R-:W5:Y:S04]  /*13d0*/  LDL.S8 R13, [R4+0x5] ;  /* 0x00000500040d7983 */ /* 0x000f680000100200 */
[----:B------:R-:W5:Y:S04]  /*13e0*/  LDL.S8 R15, [R4+0x6] ;  /* 0x00000600040f7983 */ /* 0x000f680000100200 */
[----:B------:R-:W5:Y:S01]  /*13f0*/  LDL.S8 R17, [R4+0x7] ;  /* 0x0000070004117983 */ /* 0x000f620000100200 */
[----:B------:R-:W-:-:S02]  /*1400*/  VIADD R2, R2, 0x8 ;  /* 0x0000000802027836 */ /* 0x000fc40000000000 */
[----:B--2---:R-:W-:-:S04]  /*1410*/  IMAD R3, R10, 0xa, R3 ;  /* 0x0000000a0a037824 */ /* 0x004fc800078e0203 */
[----:B---3--:R-:W-:-:S04]  /*1420*/  IMAD R0, R3, 0xa, R0 ;  /* 0x0000000a03007824 */ /* 0x008fc800078e0200 */
[----:B----4-:R-:W-:-:S04]  /*1430*/  IMAD R0, R0, 0xa, R5 ;  /* 0x0000000a00007824 */ /* 0x010fc800078e0205 */
[----:B-----5:R-:W-:-:S04]  /*1440*/  IMAD R0, R0, 0xa, R7 ;  /* 0x0000000a00007824 */ /* 0x020fc800078e0207 */
[----:B------:R-:W-:-:S04]  /*1450*/  IMAD R0, R0, 0xa, R11 ;  /* 0x0000000a00007824 */ /* 0x000fc800078e020b */
[----:B------:R-:W-:-:S04]  /*1460*/  IMAD R0, R0, 0xa, R13 ;  /* 0x0000000a00007824 */ /* 0x000fc800078e020d */
[----:B------:R-:W-:-:S04]  /*1470*/  IMAD R0, R0, 0xa, R15 ;  /* 0x0000000a00007824 */ /* 0x000fc800078e020f */
[----:B------:R-:W-:-:S04]  /*1480*/  IMAD R0, R0, 0xa, R17 ;  /* 0x0000000a00007824 */ /* 0x000fc800078e0211 */
[----:B------:R-:W-:-:S07]  /*1490*/  VIADD R10, R0, 0xe035fab0 ;  /* 0xe035fab0000a7836 */ /* 0x000fce0000000000 */
.L_x_18:
[----:B------:R-:W-:Y:S05]  /*14a0*/  BSYNC.RECONVERGENT B1 ;  /* 0x0000000000017941 */ /* 0x000fea0003800200 */
.L_x_17:
[----:B------:R-:W-:Y:S05]  /*14b0*/  @!P1 BRA `(.L_x_8) ;  /* 0x0000000000689947 */ /* 0x000fea0003800000 */
[----:B------:R-:W-:Y:S01]  /*14c0*/  ISETP.GE.U32.AND P0, PT, R6, 0x4, PT ;  /* 0x000000040600780c */ /* 0x000fe20003f06070 */
[----:B------:R-:W-:Y:S01]  /*14d0*/  BSSY.RECONVERGENT B1, `(.L_x_19) ;  /* 0x000000e000017945 */ /* 0x000fe20003800200 */
[----:B------:R-:W-:-:S11]  /*14e0*/  ISETP.NE.AND P1, PT, R9, RZ, PT ;  /* 0x000000ff0900720c */ /* 0x000fd60003f25270 */
[----:B------:R-:W-:Y:S05]  /*14f0*/  @!P0 BRA `(.L_x_20) ;  /* 0x00000000002c8947 */ /* 0x000fea0003800000 */
[----:B------:R-:W-:-:S05]  /*1500*/  IMAD.IADD R0, R1, 0x1, R2 ;  /* 0x0000000101007824 */ /* 0x000fca00078e0202 */
[----:B------:R-:W2:Y:S04]  /*1510*/  LDL.S8 R3, [R0] ;  /* 0x0000000000037983 */ /* 0x000ea80000100200 */
[----:B------:R-:W3:Y:S04]  /*1520*/  LDL.S8 R4, [R0+0x1] ;  /* 0x0000010000047983 */ /* 0x000ee80000100200 */
[----:B------:R-:W4:Y:S04]  /*1530*/  LDL.S8 R6, [R0+0x2] ;  /* 0x0000020000067983 */ /* 0x000f280000100200 */
[----:B------:R-:W5:Y:S01]  /*1540*/  LDL.S8 R12, [R0+0x3] ;  /* 0x00000300000c7983 */ /* 0x000f620000100200 */
[----:B------:R-:W-:-:S02]  /*1550*/  VIADD R2, R2, 0x4 ;  /* 0x0000000402027836 */ /* 0x000fc40000000000 */
[----:B--2---:R-:W-:-:S04]  /*1560*/  IMAD R3, R10, 0xa, R3 ;  /* 0x0000000a0a037824 */ /* 0x004fc800078e0203 */
[----:B---3--:R-:W-:-:S04]  /*1570*/  IMAD R3, R3, 0xa, R4 ;  /* 0x0000000a03037824 */ /* 0x008fc800078e0204 */
[----:B----4-:R-:W-:-:S04]  /*1580*/  IMAD R3, R3, 0xa, R6 ;  /* 0x0000000a03037824 */ /* 0x010fc800078e0206 */
[----:B-----5:R-:W-:-:S04]  /*1590*/  IMAD R3, R3, 0xa, R12 ;  /* 0x0000000a03037824 */ /* 0x020fc800078e020c */
[----:B------:R-:W-:-:S07]  /*15a0*/  VIADD R10, R3, 0xffff2fb0 ;  /* 0xffff2fb0030a7836 */ /* 0x000fce0000000000 */
.L_x_20:
[----:B------:R-:W-:Y:S05]  /*15b0*/  BSYNC.RECONVERGENT B1 ;  /* 0x0000000000017941 */ /* 0x000fea0003800200 */
.L_x_19:
[----:B------:R-:W-:Y:S05]  /*15c0*/  @!P1 BRA `(.L_x_8) ;  /* 0x0000000000249947 */ /* 0x000fea0003800000 */
[----:B------:R-:W-:Y:S02]  /*15d0*/  IMAD.IADD R2, R1, 0x1, R2 ;  /* 0x0000000101027824 */ /* 0x000fe400078e0202 */
[----:B------:R-:W-:-:S07]  /*15e0*/  IMAD.MOV R9, RZ, RZ, -R9 ;  /* 0x000000ffff097224 */ /* 0x000fce00078e0a09 */
.L_x_21:
[----:B------:R0:W2:Y:S01]  /*15f0*/  LDL.S8 R3, [R2] ;  /* 0x0000000002037983 */ /* 0x0000a20000100200 */
[----:B------:R-:W-:-:S05]  /*1600*/  VIADD R9, R9, 0x1 ;  /* 0x0000000109097836 */ /* 0x000fca0000000000 */
[----:B------:R-:W-:Y:S01]  /*1610*/  ISETP.NE.AND P0, PT, R9, RZ, PT ;  /* 0x000000ff0900720c */ /* 0x000fe20003f05270 */
[----:B0-----:R-:W-:Y:S02]  /*1620*/  VIADD R2, R2, 0x1 ;  /* 0x0000000102027836 */ /* 0x001fe40000000000 */
[----:B--2---:R-:W-:-:S04]  /*1630*/  IMAD R3, R10, 0xa, R3 ;  /* 0x0000000a0a037824 */ /* 0x004fc800078e0203 */
[----:B------:R-:W-:-:S06]  /*1640*/  VIADD R10, R3, 0xffffffd0 ;  /* 0xffffffd0030a7836 */ /* 0x000fcc0000000000 */
[----:B------:R-:W-:Y:S05]  /*1650*/  @P0 BRA `(.L_x_21) ;  /* 0xfffffffc00e40947 */ /* 0x000fea000383ffff */
.L_x_8:
[----:B------:R-:W-:Y:S05]  /*1660*/  BSYNC.RECONVERGENT B0 ;  /* 0x0000000000007941 */ /* 0x000fea0003800200 */
.L_x_7:
[----:B01----:R-:W0:Y:S02]  /*1670*/  LDC.64 R2, c[0x0][0x388] ;  /* 0x0000e200ff027b82 */ /* 0x003e240000000a00 */
[----:B0-----:R-:W-:-:S05]  /*1680*/  IMAD.WIDE R8, R8, 0x4, R2 ;  /* 0x0000000408087825 */ /* 0x001fca00078e0202 */
[----:B------:R-:W-:Y:S01]  /*1690*/  STG.E desc[UR4][R8.64], R10 ;  /* 0x0000000a08007986 */ /* 0x000fe2000c101904 */
[----:B------:R-:W-:Y:S05]  /*16a0*/  EXIT ;  /* 0x000000000000794d */ /* 0x000fea0003800000 */
.L_x_0:
[----:B------:R-:W0:Y:S08]  /*16b0*/  LDC.64 R2, c[0x0][0x380] ;  /* 0x0000e000ff027b82 */ /* 0x000e300000000a00 */
[----:B------:R-:W1:Y:S01]  /*16c0*/  LDC.64 R4, c[0x0][0x388] ;  /* 0x0000e200ff047b82 */ /* 0x000e620000000a00 */
[----:B0-----:R-:W-:-:S06]  /*16d0*/  IMAD.WIDE R2, R8, 0x4, R2 ;  /* 0x0000000408027825 */ /* 0x001fcc00078e0202 */
[----:B------:R-:W2:Y:S01]  /*16e0*/  LDG.E R3, desc[UR4][R2.64] ;  /* 0x0000000402037981 */ /* 0x000ea2000c1e1900 */
[----:B-1----:R-:W-:-:S05]  /*16f0*/  IMAD.WIDE R4, R8, 0x4, R4 ;  /* 0x0000000408047825 */ /* 0x002fca00078e0204 */
[----:B--2---:R-:W-:Y:S01]  /*1700*/  STG.E desc[UR4][R4.64], R3 ;  /* 0x0000000304007986 */ /* 0x004fe2000c101904 */
[----:B------:R-:W-:Y:S05]  /*1710*/  EXIT ;  /* 0x000000000000794d */ /* 0x000fea0003800000 */
.L_x_22:
[----:B------:R-:W-:-:S00]  /*1720*/  BRA `(.L_x_22) ;  /* 0xfffffffc00fc7947 */ /* 0x000fc0000383ffff */
[----:B------:R-:W-:-:S00]  /*1730*/  NOP ;  /* 0x0000000000007918 */ /* 0x000fc00000000000 */
        /* <DEDUP_REMOVED lines=12> */
.L_x_23:


//--------------------- .nv.shared.reserved.0     --------------------------
	.section	.nv.shared.reserved.0,"aw",@nobits
	.weak		__nv_reservedSMEM_offset_0_alias
	.size		__nv_reservedSMEM_offset_0_alias, 0, 64
	.other		__nv_reservedSMEM_offset_0_alias,@"STO_CUDA_RESERVED_SHARED STV_DEFAULT"
__nv_reservedSMEM_offset_0_alias:
	.zero		0
	.zero		64


//--------------------- .nv.constant0._Z12modifyMatrixPiS_ii --------------------------
	.section	.nv.constant0._Z12modifyMatrixPiS_ii,"a",@progbits
	.sectionflags	@""
	.align	4
.nv.constant0._Z12modifyMatrixPiS_ii:
	.zero		920


//--------------------- SYMBOLS --------------------------

	.type		.nv.reservedSmem.offset0,@object
	.size		.nv.reservedSmem.offset0,0x4
